//
// Generated by NVIDIA NVVM Compiler
//
// Compiler Build ID: CL-36424714
// Cuda compilation tools, release 13.0, V13.0.88
// Based on NVVM 20.0.0
//

.version 9.0
.target sm_100
.address_size 64

	// .globl	_Z10cudaKernelPi

.visible .entry _Z10cudaKernelPi(
	.param .u64 .ptr .align 1 _Z10cudaKernelPi_param_0
)
{
	.reg .pred 	%p<18>;
	.reg .b32 	%r<71>;
	.reg .b64 	%rd<13>;

	ld.param.u64 	%rd2, [_Z10cudaKernelPi_param_0];
	cvta.to.global.u64 	%rd1, %rd2;
	mov.u32 	%r36, %ctaid.x;
	mov.u32 	%r37, %ntid.x;
	mov.u32 	%r38, %tid.x;
	mad.lo.s32 	%r1, %r36, %r37, %r38;
	mov.u32 	%r39, %ctaid.y;
	mov.u32 	%r40, %ntid.y;
	mov.u32 	%r41, %tid.y;
	mad.lo.s32 	%r2, %r39, %r40, %r41;
	add.s32 	%r3, %r1, 3;
	mov.b32 	%r55, 0;
	mov.u32 	%r64, %r55;
	mov.u32 	%r63, %r55;
$L__BB0_1:
	add.s32 	%r7, %r55, %r2;
	mad.lo.s32 	%r59, %r7, 5716, %r3;
	mov.b32 	%r60, 3;
	mov.u32 	%r58, %r3;
$L__BB0_2:
	setp.gt.u32 	%p1, %r7, 3730;
	add.s32 	%r14, %r58, -2;
	add.s32 	%r43, %r58, -3;
	setp.gt.u32 	%p2, %r43, 5715;
	or.pred  	%p3, %p2, %p1;
	@%p3 bra 	$L__BB0_4;
	add.s32 	%r44, %r59, -3;
	mul.wide.u32 	%rd3, %r44, 4;
	add.s64 	%rd4, %rd1, %rd3;
	ld.global.u32 	%r45, [%rd4];
	add.s32 	%r63, %r45, %r63;
	add.s32 	%r64, %r64, 1;
$L__BB0_4:
	setp.gt.u32 	%p4, %r7, 3730;
	setp.gt.u32 	%p5, %r14, 5715;
	or.pred  	%p6, %p5, %p4;
	@%p6 bra 	$L__BB0_6;
	add.s32 	%r46, %r59, -2;
	mul.wide.u32 	%rd5, %r46, 4;
	add.s64 	%rd6, %rd1, %rd5;
	ld.global.u32 	%r47, [%rd6];
	add.s32 	%r63, %r47, %r63;
	add.s32 	%r64, %r64, 1;
$L__BB0_6:
	setp.gt.u32 	%p7, %r7, 3730;
	add.s32 	%r48, %r14, 1;
	setp.gt.u32 	%p8, %r48, 5715;
	or.pred  	%p9, %p8, %p7;
	@%p9 bra 	$L__BB0_8;
	add.s32 	%r49, %r59, -1;
	mul.wide.u32 	%rd7, %r49, 4;
	add.s64 	%rd8, %rd1, %rd7;
	ld.global.u32 	%r50, [%rd8];
	add.s32 	%r63, %r50, %r63;
	add.s32 	%r64, %r64, 1;
$L__BB0_8:
	setp.gt.u32 	%p10, %r7, 3730;
	setp.gt.u32 	%p11, %r58, 5715;
	or.pred  	%p12, %p11, %p10;
	@%p12 bra 	$L__BB0_10;
	mul.wide.u32 	%rd9, %r59, 4;
	add.s64 	%rd10, %rd1, %rd9;
	ld.global.u32 	%r51, [%rd10];
	add.s32 	%r63, %r51, %r63;
	add.s32 	%r64, %r64, 1;
$L__BB0_10:
	add.s32 	%r60, %r60, 4;
	add.s32 	%r59, %r59, 4;
	add.s32 	%r58, %r58, 4;
	setp.ne.s32 	%p13, %r60, 103;
	@%p13 bra 	$L__BB0_2;
	add.s32 	%r55, %r55, 1;
	setp.ne.s32 	%p14, %r55, 100;
	@%p14 bra 	$L__BB0_1;
	bar.sync 	0;
	setp.gt.u32 	%p15, %r2, 3630;
	setp.gt.u32 	%p16, %r1, 5615;
	or.pred  	%p17, %p15, %p16;
	@%p17 bra 	$L__BB0_14;
	shl.b32 	%r52, %r64, 1;
	div.s32 	%r53, %r63, %r52;
	mad.lo.s32 	%r54, %r2, 5716, %r1;
	mul.wide.u32 	%rd11, %r54, 4;
	add.s64 	%rd12, %rd1, %rd11;
	st.global.u32 	[%rd12], %r53;
$L__BB0_14:
	ret;

}


// ===== COMPILED SASS (sm_100) =====

	.target	sm_100

	.elftype	@"ET_EXEC"


//--------------------- .note.nv.tkinfo           --------------------------
	.section	.note.nv.tkinfo,"",@"SHT_NOTE"
	.sectionflags	@"SHF_NOTE_NV_TKINFO"
	.tkinfo
        /*0018*/ 	.word	0x00000002
        /*0030*/ 	.string	""
        /*0030*/ 	.string	"ptxas"
        /*0030*/ 	.string	"Cuda compilation tools, release 13.0, V13.0.88"
        /*0030*/ 	.string	"Build cuda_13.0.r13.0/compiler.36424714_0"
        /*0030*/ 	.string	"-arch sm_100 -m 64 "



//--------------------- .note.nv.cuinfo           --------------------------
	.section	.note.nv.cuinfo,"",@"SHT_NOTE"
	.sectionflags	@"SHF_NOTE_NV_CUINFO"
        /*0018*/ 	.short	0x0002
        /*001a*/ 	.short	0x0064
        /*001c*/ 	.short	0x0082
	.zero		2


//--------------------- .nv.info                  --------------------------
	.section	.nv.info,"",@"SHT_CUDA_INFO"
	.align	4


	//----- nvinfo : EIATTR_REGCOUNT
	.align		4
        /*0000*/ 	.byte	0x04, 0x2f
        /*0002*/ 	.short	(.L_1 - .L_0)
	.align		4
.L_0:
        /*0004*/ 	.word	index@(_Z10cudaKernelPi)
        /*0008*/ 	.word	0x00000016


	//----- nvinfo : EIATTR_FRAME_SIZE
	.align		4
.L_1:
        /*000c*/ 	.byte	0x04, 0x11
        /*000e*/ 	.short	(.L_3 - .L_2)
	.align		4
.L_2:
        /*0010*/ 	.word	index@(_Z10cudaKernelPi)
        /*0014*/ 	.word	0x00000000


	//----- nvinfo : EIATTR_MIN_STACK_SIZE
	.align		4
.L_3:
        /*0018*/ 	.byte	0x04, 0x12
        /*001a*/ 	.short	(.L_5 - .L_4)
	.align		4
.L_4:
        /*001c*/ 	.word	index@(_Z10cudaKernelPi)
        /*0020*/ 	.word	0x00000000
.L_5:


//--------------------- .nv.compat                --------------------------
	.section	.nv.compat,"",@"SHT_CUDA_COMPAT_INFO"
	.align	4
        /*0000*/ 	.byte	0x02, 0x09, 0x00, 0x00, 0x02, 0x02, 0x01, 0x00, 0x02, 0x05, 0x05, 0x00, 0x03, 0x07, 0x01, 0x01
        /*0010*/ 	.byte	0x02, 0x03, 0x00, 0x00, 0x02, 0x06, 0x01, 0x00, 0x04, 0x0b, 0x08, 0x00, 0x09, 0x00, 0x00, 0x00
        /*0020*/ 	.byte	0x00, 0x00, 0x00, 0x00


//--------------------- .nv.info._Z10cudaKernelPi --------------------------
	.section	.nv.info._Z10cudaKernelPi,"",@"SHT_CUDA_INFO"
	.sectionflags	@""
	.align	4


	//----- nvinfo : EIATTR_CUDA_API_VERSION
	.align		4
        /*0000*/ 	.byte	0x04, 0x37
        /*0002*/ 	.short	(.L_7 - .L_6)
.L_6:
        /*0004*/ 	.word	0x00000082


	//----- nvinfo : EIATTR_KPARAM_INFO
	.align		4
.L_7:
        /*0008*/ 	.byte	0x04, 0x17
        /*000a*/ 	.short	(.L_9 - .L_8)
.L_8:
        /*000c*/ 	.word	0x00000000
        /*0010*/ 	.short	0x0000
        /*0012*/ 	.short	0x0000
        /*0014*/ 	.byte	0x00, 0xf5, 0x21, 0x00


	//----- nvinfo : EIATTR_SPARSE_MMA_MASK
	.align		4
.L_9:
        /*0018*/ 	.byte	0x03, 0x50
        /*001a*/ 	.short	0x0000


	//----- nvinfo : EIATTR_MAXREG_COUNT
	.align		4
        /*001c*/ 	.byte	0x03, 0x1b
        /*001e*/ 	.short	0x00ff


	//----- nvinfo : EIATTR_NUM_BARRIERS
	.align		4
        /*0020*/ 	.byte	0x02, 0x4c
        /*0022*/ 	.byte	0x01
	.zero		1


	//----- nvinfo : EIATTR_MERCURY_ISA_VERSION
	.align		4
        /*0024*/ 	.byte	0x03, 0x5f
        /*0026*/ 	.short	0x0101


	//----- nvinfo : EIATTR_VRC_CTA_INIT_COUNT
	.align		4
        /*0028*/ 	.byte	0x02, 0x4a
	.zero		1
	.zero		1


	//----- nvinfo : EIATTR_EXIT_INSTR_OFFSETS
	.align		4
        /*002c*/ 	.byte	0x04, 0x1c
        /*002e*/ 	.short	(.L_11 - .L_10)


	//   ....[0]....
.L_10:
        /*0030*/ 	.word	0x000003d0


	//   ....[1]....
        /*0034*/ 	.word	0x000005b0


	//----- nvinfo : EIATTR_CBANK_PARAM_SIZE
	.align		4
.L_11:
        /*0038*/ 	.byte	0x03, 0x19
        /*003a*/ 	.short	0x0008


	//----- nvinfo : EIATTR_PARAM_CBANK
	.align		4
        /*003c*/ 	.byte	0x04, 0x0a
        /*003e*/ 	.short	(.L_13 - .L_12)
	.align		4
.L_12:
        /*0040*/ 	.word	index@(.nv.constant0._Z10cudaKernelPi)
        /*0044*/ 	.short	0x0380
        /*0046*/ 	.short	0x0008


	//----- nvinfo : EIATTR_SW_WAR
	.align		4
.L_13:
        /*0048*/ 	.byte	0x04, 0x36
        /*004a*/ 	.short	(.L_15 - .L_14)
.L_14:
        /*004c*/ 	.word	0x00000008
.L_15:


//--------------------- .nv.callgraph             --------------------------
	.section	.nv.callgraph,"",@"SHT_CUDA_CALLGRAPH"
	.align	4
	.sectionentsize	8
	.align		4
        /*0000*/ 	.word	0x00000000
	.align		4
        /*0004*/ 	.word	0xffffffff
	.align		4
        /*0008*/ 	.word	0x00000000
	.align		4
        /*000c*/ 	.word	0xfffffffe
	.align		4
        /*0010*/ 	.word	0x00000000
	.align		4
        /*0014*/ 	.word	0xfffffffd
	.align		4
        /*0018*/ 	.word	0x00000000
	.align		4
        /*001c*/ 	.word	0xfffffffc


//--------------------- .text._Z10cudaKernelPi    --------------------------
	.section	.text._Z10cudaKernelPi,"ax",@progbits
	.align	128
        .global         _Z10cudaKernelPi
        .type           _Z10cudaKernelPi,@function
        .size           _Z10cudaKernelPi,(.L_x_3 - _Z10cudaKernelPi)
        .other          _Z10cudaKernelPi,@"STO_CUDA_ENTRY STV_DEFAULT"
_Z10cudaKernelPi:
.text._Z10cudaKernelPi:
[----:B------:R-:W-:Y:S01]  /*0000*/  LDC R1, c[0x0][0x37c] ;  /* 0x0000df00ff017b82 */ /* 0x000fe20000000800 */
[----:B------:R-:W0:Y:S07]  /*0010*/  S2R R3, SR_TID.X ;  /* 0x0000000000037919 */ /* 0x000e2e0000002100 */
[----:B------:R-:W0:Y:S01]  /*0020*/  S2UR UR4, SR_CTAID.X ;  /* 0x00000000000479c3 */ /* 0x000e220000002500 */
[----:B------:R-:W-:Y:S01]  /*0030*/  IMAD.MOV.U32 R12, RZ, RZ, RZ ;  /* 0x000000ffff0c7224 */ /* 0x000fe200078e00ff */
[----:B------:R-:W1:Y:S01]  /*0040*/  LDCU.64 UR6, c[0x0][0x358] ;  /* 0x00006b00ff0677ac */ /* 0x000e620008000a00 */
[----:B------:R-:W2:Y:S01]  /*0050*/  S2R R2, SR_TID.Y ;  /* 0x0000000000027919 */ /* 0x000ea20000002200 */
[----:B------:R-:W-:-:S04]  /*0060*/  IMAD.MOV.U32 R6, RZ, RZ, RZ ;  /* 0x000000ffff067224 */ /* 0x000fc800078e00ff */
[----:B------:R-:W0:Y:S08]  /*0070*/  LDC R0, c[0x0][0x360] ;  /* 0x0000d800ff007b82 */ /* 0x000e300000000800 */
[----:B------:R-:W2:Y:S08]  /*0080*/  S2UR UR5, SR_CTAID.Y ;  /* 0x00000000000579c3 */ /* 0x000eb00000002600 */
[----:B------:R-:W2:Y:S01]  /*0090*/  LDC R7, c[0x0][0x364] ;  /* 0x0000d900ff077b82 */ /* 0x000ea20000000800 */
[----:B0-----:R-:W-:Y:S01]  /*00a0*/  IMAD R0, R0, UR4, R3 ;  /* 0x0000000400007c24 */ /* 0x001fe2000f8e0203 */
[----:B------:R-:W-:-:S04]  /*00b0*/  UMOV UR4, URZ ;  /* 0x000000ff00047c82 */ /* 0x000fc80008000000 */
[----:B------:R-:W-:Y:S01]  /*00c0*/  IADD3 R13, PT, PT, R0, 0x3, RZ ;  /* 0x00000003000d7810 */ /* 0x000fe20007ffe0ff */
[----:B-12---:R-:W-:-:S07]  /*00d0*/  IMAD R7, R7, UR5, R2 ;  /* 0x0000000507077c24 */ /* 0x006fce000f8e0202 */
.L_x_1:
[----:B------:R-:W-:Y:S01]  /*00e0*/  VIADD R14, R7, UR4 ;  /* 0x00000004070e7c36 */ /* 0x000fe20008000000 */
[----:B------:R-:W-:Y:S01]  /*00f0*/  UIADD3 UR4, UPT, UPT, UR4, 0x1, URZ ;  /* 0x0000000104047890 */ /* 0x000fe2000fffe0ff */
[--C-:B------:R-:W-:Y:S01]  /*0100*/  IMAD.MOV.U32 R16, RZ, RZ, R13.reuse ;  /* 0x000000ffff107224 */ /* 0x100fe200078e000d */
[----:B------:R-:W-:Y:S01]  /*0110*/  UMOV UR5, 0x3 ;  /* 0x0000000300057882 */ /* 0x000fe20000000000 */
[C---:B------:R-:W-:Y:S01]  /*0120*/  IMAD R15, R14.reuse, 0x1654, R13 ;  /* 0x000016540e0f7824 */ /* 0x040fe200078e020d */
[----:B------:R-:W-:Y:S01]  /*0130*/  ISETP.GT.U32.AND P1, PT, R14, 0xe92, PT ;  /* 0x00000e920e00780c */ /* 0x000fe20003f24070 */
[----:B------:R-:W-:-:S12]  /*0140*/  UISETP.NE.AND UP0, UPT, UR4, 0x64, UPT ;  /* 0x000000640400788c */ /* 0x000fd8000bf05270 */
.L_x_0:
[C---:B------:R-:W-:Y:S01]  /*0150*/  IADD3 R2, PT, PT, R16.reuse, -0x3, RZ ;  /* 0xfffffffd10027810 */ /* 0x040fe20007ffe0ff */
[----:B------:R-:W-:Y:S01]  /*0160*/  VIADD R3, R16, 0xfffffffe ;  /* 0xfffffffe10037836 */ /* 0x000fe20000000000 */
[----:B------:R-:W-:Y:S02]  /*0170*/  ISETP.GT.U32.AND P0, PT, R14, 0xe92, PT ;  /* 0x00000e920e00780c */ /* 0x000fe40003f04070 */
[----:B------:R-:W-:Y:S02]  /*0180*/  ISETP.GT.U32.OR P2, PT, R2, 0x1653, P1 ;  /* 0x000016530200780c */ /* 0x000fe40000f44470 */
[----:B------:R-:W-:Y:S02]  /*0190*/  IADD3 R2, PT, PT, R16, -0x1, RZ ;  /* 0xffffffff10027810 */ /* 0x000fe40007ffe0ff */
[----:B------:R-:W-:Y:S02]  /*01a0*/  ISETP.GT.U32.OR P3, PT, R3, 0x1653, P0 ;  /* 0x000016530300780c */ /* 0x000fe40000764470 */
[----:B------:R-:W-:-:S02]  /*01b0*/  ISETP.GT.U32.OR P4, PT, R2, 0x1653, P0 ;  /* 0x000016530200780c */ /* 0x000fc40000784470 */
[----:B------:R-:W-:-:S05]  /*01c0*/  ISETP.GT.U32.OR P0, PT, R16, 0x1653, P0 ;  /* 0x000016531000780c */ /* 0x000fca0000704470 */
[----:B------:R-:W0:Y:S01]  /*01d0*/  @!P2 LDC.64 R10, c[0x0][0x380] ;  /* 0x0000e000ff0aab82 */ /* 0x000e220000000a00 */
[----:B------:R-:W-:-:S03]  /*01e0*/  @!P2 VIADD R17, R15, 0xfffffffd ;  /* 0xfffffffd0f11a836 */ /* 0x000fc60000000000 */
[----:B------:R-:W-:-:S04]  /*01f0*/  @!P3 IADD3 R19, PT, PT, R15, -0x2, RZ ;  /* 0xfffffffe0f13b810 */ /* 0x000fc80007ffe0ff */
[----:B------:R-:W1:Y:S08]  /*0200*/  @!P3 LDC.64 R8, c[0x0][0x380] ;  /* 0x0000e000ff08bb82 */ /* 0x000e700000000a00 */
[----:B------:R-:W2:Y:S08]  /*0210*/  @!P4 LDC.64 R4, c[0x0][0x380] ;  /* 0x0000e000ff04cb82 */ /* 0x000eb00000000a00 */
[----:B------:R-:W3:Y:S01]  /*0220*/  @!P0 LDC.64 R2, c[0x0][0x380] ;  /* 0x0000e000ff028b82 */ /* 0x000ee20000000a00 */
[----:B0-----:R-:W-:-:S04]  /*0230*/  @!P2 IMAD.WIDE.U32 R10, R17, 0x4, R10 ;  /* 0x00000004110aa825 */ /* 0x001fc800078e000a */
[----:B------:R-:W-:Y:S02]  /*0240*/  @!P4 VIADD R17, R15, 0xffffffff ;  /* 0xffffffff0f11c836 */ /* 0x000fe40000000000 */
[----:B------:R-:W4:Y:S01]  /*0250*/  @!P2 LDG.E R11, desc[UR6][R10.64] ;  /* 0x000000060a0ba981 */ /* 0x000f22000c1e1900 */
[----:B-1----:R-:W-:-:S06]  /*0260*/  @!P3 IMAD.WIDE.U32 R8, R19, 0x4, R8 ;  /* 0x000000041308b825 */ /* 0x002fcc00078e0008 */
[----:B------:R-:W5:Y:S01]  /*0270*/  @!P3 LDG.E R9, desc[UR6][R8.64] ;  /* 0x000000060809b981 */ /* 0x000f62000c1e1900 */
[----:B--2---:R-:W-:-:S06]  /*0280*/  @!P4 IMAD.WIDE.U32 R4, R17, 0x4, R4 ;  /* 0x000000041104c825 */ /* 0x004fcc00078e0004 */
[----:B------:R-:W2:Y:S01]  /*0290*/  @!P4 LDG.E R5, desc[UR6][R4.64] ;  /* 0x000000060405c981 */ /* 0x000ea2000c1e1900 */
[----:B---3--:R-:W-:-:S06]  /*02a0*/  @!P0 IMAD.WIDE.U32 R2, R15, 0x4, R2 ;  /* 0x000000040f028825 */ /* 0x008fcc00078e0002 */
[----:B------:R-:W3:Y:S01]  /*02b0*/  @!P0 LDG.E R3, desc[UR6][R2.64] ;  /* 0x0000000602038981 */ /* 0x000ee2000c1e1900 */
[----:B------:R-:W-:Y:S01]  /*02c0*/  UIADD3 UR5, UPT, UPT, UR5, 0x4, URZ ;  /* 0x0000000405057890 */ /* 0x000fe2000fffe0ff */
[----:B------:R-:W-:-:S03]  /*02d0*/  @!P2 VIADD R12, R12, 0x1 ;  /* 0x000000010c0ca836 */ /* 0x000fc60000000000 */
[----:B------:R-:W-:Y:S01]  /*02e0*/  UISETP.NE.AND UP1, UPT, UR5, 0x67, UPT ;  /* 0x000000670500788c */ /* 0x000fe2000bf25270 */
[----:B------:R-:W-:-:S04]  /*02f0*/  @!P3 VIADD R12, R12, 0x1 ;  /* 0x000000010c0cb836 */ /* 0x000fc80000000000 */
[----:B------:R-:W-:Y:S01]  /*0300*/  @!P4 VIADD R12, R12, 0x1 ;  /* 0x000000010c0cc836 */ /* 0x000fe20000000000 */
[----:B------:R-:W-:Y:S01]  /*0310*/  IADD3 R15, PT, PT, R15, 0x4, RZ ;  /* 0x000000040f0f7810 */ /* 0x000fe20007ffe0ff */
[----:B------:R-:W-:Y:S02]  /*0320*/  VIADD R16, R16, 0x4 ;  /* 0x0000000410107836 */ /* 0x000fe40000000000 */
[----:B------:R-:W-:Y:S01]  /*0330*/  @!P0 VIADD R12, R12, 0x1 ;  /* 0x000000010c0c8836 */ /* 0x000fe20000000000 */
[----:B----4-:R-:W-:-:S04]  /*0340*/  @!P2 IADD3 R6, PT, PT, R6, R11, RZ ;  /* 0x0000000b0606a210 */ /* 0x010fc80007ffe0ff */
[----:B-----5:R-:W-:-:S04]  /*0350*/  @!P3 IADD3 R6, PT, PT, R6, R9, RZ ;  /* 0x000000090606b210 */ /* 0x020fc80007ffe0ff */
[----:B--2---:R-:W-:-:S04]  /*0360*/  @!P4 IADD3 R6, PT, PT, R6, R5, RZ ;  /* 0x000000050606c210 */ /* 0x004fc80007ffe0ff */
[----:B---3--:R-:W-:Y:S01]  /*0370*/  @!P0 IADD3 R6, PT, PT, R6, R3, RZ ;  /* 0x0000000306068210 */ /* 0x008fe20007ffe0ff */
[----:B------:R-:W-:Y:S06]  /*0380*/  BRA.U UP1, `(.L_x_0) ;  /* 0xfffffffd01707547 */ /* 0x000fec000b83ffff */
[----:B------:R-:W-:Y:S05]  /*0390*/  BRA.U UP0, `(.L_x_1) ;  /* 0xfffffffd00507547 */ /* 0x000fea000b83ffff */
[----:B------:R-:W-:Y:S01]  /*03a0*/  BAR.SYNC.DEFER_BLOCKING 0x0 ;  /* 0x0000000000007b1d */ /* 0x000fe20000010000 */
[----:B------:R-:W-:-:S04]  /*03b0*/  ISETP.GT.U32.AND P0, PT, R0, 0x15ef, PT ;  /* 0x000015ef0000780c */ /* 0x000fc80003f04070 */
[----:B------:R-:W-:-:S13]  /*03c0*/  ISETP.GT.U32.OR P0, PT, R7, 0xe2e, P0 ;  /* 0x00000e2e0700780c */ /* 0x000fda0000704470 */
[----:B------:R-:W-:Y:S05]  /*03d0*/  @P0 EXIT ;  /* 0x000000000000094d */ /* 0x000fea0003800000 */
[----:B------:R-:W-:Y:S01]  /*03e0*/  SHF.L.U32 R11, R12, 0x1, RZ ;  /* 0x000000010c0b7819 */ /* 0x000fe200000006ff */
[----:B------:R-:W-:Y:S01]  /*03f0*/  IMAD R7, R7, 0x1654, R0 ;  /* 0x0000165407077824 */ /* 0x000fe200078e0200 */
[----:B------:R-:W-:Y:S02]  /*0400*/  IABS R9, R6 ;  /* 0x0000000600097213 */ /* 0x000fe40000000000 */
[-C--:B------:R-:W-:Y:S02]  /*0410*/  IABS R8, R11.reuse ;  /* 0x0000000b00087213 */ /* 0x080fe40000000000 */
[-C--:B------:R-:W-:Y:S02]  /*0420*/  IABS R10, R11.reuse ;  /* 0x0000000b000a7213 */ /* 0x080fe40000000000 */
[----:B------:R-:W0:Y:S01]  /*0430*/  I2F.RP R4, R8 ;  /* 0x0000000800047306 */ /* 0x000e220000209400 */
[----:B------:R-:W-:-:S04]  /*0440*/  LOP3.LUT R6, R6, R11, RZ, 0x3c, !PT ;  /* 0x0000000b06067212 */ /* 0x000fc800078e3cff */
[----:B------:R-:W-:-:S03]  /*0450*/  ISETP.GE.AND P2, PT, R6, RZ, PT ;  /* 0x000000ff0600720c */ /* 0x000fc60003f46270 */
[----:B0-----:R-:W0:Y:S02]  /*0460*/  MUFU.RCP R4, R4 ;  /* 0x0000000400047308 */ /* 0x001e240000001000 */
[----:B0-----:R-:W-:-:S06]  /*0470*/  VIADD R2, R4, 0xffffffe ;  /* 0x0ffffffe04027836 */ /* 0x001fcc0000000000 */
[----:B------:R0:W1:Y:S02]  /*0480*/  F2I.FTZ.U32.TRUNC.NTZ R3, R2 ;  /* 0x0000000200037305 */ /* 0x000064000021f000 */
[----:B0-----:R-:W-:Y:S01]  /*0490*/  IMAD.MOV.U32 R2, RZ, RZ, RZ ;  /* 0x000000ffff027224 */ /* 0x001fe200078e00ff */
[----:B-1----:R-:W-:-:S05]  /*04a0*/  IADD3 R5, PT, PT, RZ, -R3, RZ ;  /* 0x80000003ff057210 */ /* 0x002fca0007ffe0ff */
[----:B------:R-:W-:-:S04]  /*04b0*/  IMAD R5, R5, R8, RZ ;  /* 0x0000000805057224 */ /* 0x000fc800078e02ff */
[----:B------:R-:W-:Y:S01]  /*04c0*/  IMAD.HI.U32 R3, R3, R5, R2 ;  /* 0x0000000503037227 */ /* 0x000fe200078e0002 */
[----:B------:R-:W-:-:S05]  /*04d0*/  IADD3 R5, PT, PT, RZ, -R10, RZ ;  /* 0x8000000aff057210 */ /* 0x000fca0007ffe0ff */
[----:B------:R-:W-:Y:S02]  /*04e0*/  IMAD.HI.U32 R4, R3, R9, RZ ;  /* 0x0000000903047227 */ /* 0x000fe400078e00ff */
[----:B------:R-:W0:Y:S02]  /*04f0*/  LDC.64 R2, c[0x0][0x380] ;  /* 0x0000e000ff027b82 */ /* 0x000e240000000a00 */
[----:B------:R-:W-:-:S05]  /*0500*/  IMAD R5, R4, R5, R9 ;  /* 0x0000000504057224 */ /* 0x000fca00078e0209 */
[----:B------:R-:W-:-:S13]  /*0510*/  ISETP.GT.U32.AND P1, PT, R8, R5, PT ;  /* 0x000000050800720c */ /* 0x000fda0003f24070 */
[----:B------:R-:W-:Y:S01]  /*0520*/  @!P1 IMAD.IADD R5, R5, 0x1, -R8 ;  /* 0x0000000105059824 */ /* 0x000fe200078e0a08 */
[----:B------:R-:W-:Y:S02]  /*0530*/  @!P1 IADD3 R4, PT, PT, R4, 0x1, RZ ;  /* 0x0000000104049810 */ /* 0x000fe40007ffe0ff */
[----:B------:R-:W-:Y:S01]  /*0540*/  ISETP.NE.AND P1, PT, R11, RZ, PT ;  /* 0x000000ff0b00720c */ /* 0x000fe20003f25270 */
[----:B0-----:R-:W-:Y:S01]  /*0550*/  IMAD.WIDE.U32 R2, R7, 0x4, R2 ;  /* 0x0000000407027825 */ /* 0x001fe200078e0002 */
[----:B------:R-:W-:-:S13]  /*0560*/  ISETP.GE.U32.AND P0, PT, R5, R8, PT ;  /* 0x000000080500720c */ /* 0x000fda0003f06070 */
[----:B------:R-:W-:-:S05]  /*0570*/  @P0 VIADD R4, R4, 0x1 ;  /* 0x0000000104040836 */ /* 0x000fca0000000000 */
[----:B------:R-:W-:Y:S02]  /*0580*/  @!P2 IADD3 R4, PT, PT, -R4, RZ, RZ ;  /* 0x000000ff0404a210 */ /* 0x000fe40007ffe1ff */
[----:B------:R-:W-:-:S05]  /*0590*/  @!P1 LOP3.LUT R4, RZ, R11, RZ, 0x33, !PT ;  /* 0x0000000bff049212 */ /* 0x000fca00078e33ff */
[----:B------:R-:W-:Y:S01]  /*05a0*/  STG.E desc[UR6][R2.64], R4 ;  /* 0x0000000402007986 */ /* 0x000fe2000c101906 */
[----:B------:R-:W-:Y:S05]  /*05b0*/  EXIT ;  /* 0x000000000000794d */ /* 0x000fea0003800000 */
.L_x_2:
[----:B------:R-:W-:-:S00]  /*05c0*/  BRA `(.L_x_2) ;  /* 0xfffffffc00fc7947 */ /* 0x000fc0000383ffff */
[----:B------:R-:W-:-:S00]  /*05d0*/  NOP ;  /* 0x0000000000007918 */ /* 0x000fc00000000000 */
        /* <DEDUP_REMOVED lines=10> */
.L_x_3:


//--------------------- .nv.shared.reserved.0     --------------------------
	.section	.nv.shared.reserved.0,"aw",@nobits
	.weak		__nv_reservedSMEM_offset_0_alias
	.size		__nv_reservedSMEM_offset_0_alias, 0, 64
	.other		__nv_reservedSMEM_offset_0_alias,@"STO_CUDA_RESERVED_SHARED STV_DEFAULT"
__nv_reservedSMEM_offset_0_alias:
	.zero		0
	.zero		64


//--------------------- .nv.constant0._Z10cudaKernelPi --------------------------
	.section	.nv.constant0._Z10cudaKernelPi,"a",@progbits
	.sectionflags	@""
	.align	4
.nv.constant0._Z10cudaKernelPi:
	.zero		904


//--------------------- SYMBOLS --------------------------

	.type		.nv.reservedSmem.offset0,@object
	.size		.nv.reservedSmem.offset0,0x4
